	.headerflags	@"EF_CUDA_TEXMODE_UNIFIED EF_CUDA_64BIT_ADDRESS EF_CUDA_ACCELERATORS EF_CUDA_SM90 EF_CUDA_VIRTUAL_SM(EF_CUDA_SM90)"
	.elftype	@"ET_EXEC"


//--------------------- .nv.info                  --------------------------
	.section	.nv.info,"",@"SHT_CUDA_INFO"
	.align	4


	//----- nvinfo : EIATTR_REGCOUNT
	.align		4
        /*0000*/ 	.byte	0x04, 0x2f
        /*0002*/ 	.short	(.L_1 - .L_0)
	.align		4
.L_0:
        /*0004*/ 	.word	index@(triton_poi_fused_add_clamp_8)
        /*0008*/ 	.word	0x0000000b


	//----- nvinfo : EIATTR_MIN_STACK_SIZE
	.align		4
.L_1:
        /*000c*/ 	.byte	0x04, 0x12
        /*000e*/ 	.short	(.L_3 - .L_2)
	.align		4
.L_2:
        /*0010*/ 	.word	index@(triton_poi_fused_add_clamp_8)
        /*0014*/ 	.word	0x00000000


	//----- nvinfo : EIATTR_FRAME_SIZE
	.align		4
.L_3:
        /*0018*/ 	.byte	0x04, 0x11
        /*001a*/ 	.short	(.L_5 - .L_4)
	.align		4
.L_4:
        /*001c*/ 	.word	index@(triton_poi_fused_add_clamp_8)
        /*0020*/ 	.word	0x00000000


	//----- nvinfo : EIATTR_MIN_STACK_SIZE
	.align		4
.L_5:
        /*0024*/ 	.byte	0x04, 0x12
        /*0026*/ 	.short	(.L_7 - .L_6)
	.align		4
.L_6:
        /*0028*/ 	.word	index@(triton_poi_fused_add_clamp_8)
        /*002c*/ 	.word	0x00000000
.L_7:


//--------------------- .nv.info.triton_poi_fused_add_clamp_8 --------------------------
	.section	.nv.info.triton_poi_fused_add_clamp_8,"",@"SHT_CUDA_INFO"
	.sectionflags	@""
	.align	4


	//----- nvinfo : EIATTR_CUDA_API_VERSION
	.align		4
        /*0000*/ 	.byte	0x04, 0x37
        /*0002*/ 	.short	(.L_9 - .L_8)
.L_8:
        /*0004*/ 	.word	0x0000007c


	//----- nvinfo : EIATTR_KPARAM_INFO
	.align		4
.L_9:
        /*0008*/ 	.byte	0x04, 0x17
        /*000a*/ 	.short	(.L_11 - .L_10)
.L_10:
        /*000c*/ 	.word	0x00000000
        /*0010*/ 	.short	0x0001
        /*0012*/ 	.short	0x0008
        /*0014*/ 	.byte	0x00, 0xf0, 0x11, 0x00


	//----- nvinfo : EIATTR_KPARAM_INFO
	.align		4
.L_11:
        /*0018*/ 	.byte	0x04, 0x17
        /*001a*/ 	.short	(.L_13 - .L_12)
.L_12:
        /*001c*/ 	.word	0x00000000
        /*0020*/ 	.short	0x0000
        /*0022*/ 	.short	0x0000
        /*0024*/ 	.byte	0x00, 0xf4, 0x21, 0x00


	//----- nvinfo : EIATTR_SPARSE_MMA_MASK
	.align		4
.L_13:
        /*0028*/ 	.byte	0x03, 0x50
        /*002a*/ 	.short	0x0000


	//----- nvinfo : EIATTR_MAXREG_COUNT
	.align		4
        /*002c*/ 	.byte	0x03, 0x1b
        /*002e*/ 	.short	0x00ff


	//----- nvinfo : EIATTR_EXIT_INSTR_OFFSETS
	.align		4
        /*0030*/ 	.byte	0x04, 0x1c
        /*0032*/ 	.short	(.L_15 - .L_14)


	//   ....[0]....
.L_14:
        /*0034*/ 	.word	0x00000180


	//   ....[1]....
        /*0038*/ 	.word	0x000001d0


	//----- nvinfo : EIATTR_REQNTID
	.align		4
.L_15:
        /*003c*/ 	.byte	0x04, 0x10
        /*003e*/ 	.short	(.L_17 - .L_16)
.L_16:
        /*0040*/ 	.word	0x00000020
        /*0044*/ 	.word	0x00000001
        /*0048*/ 	.word	0x00000001


	//----- nvinfo : EIATTR_CBANK_PARAM_SIZE
	.align		4
.L_17:
        /*004c*/ 	.byte	0x03, 0x19
        /*004e*/ 	.short	0x000c


	//----- nvinfo : EIATTR_PARAM_CBANK
	.align		4
        /*0050*/ 	.byte	0x04, 0x0a
        /*0052*/ 	.short	(.L_19 - .L_18)
	.align		4
.L_18:
        /*0054*/ 	.word	index@(.nv.constant0.triton_poi_fused_add_clamp_8)
        /*0058*/ 	.short	0x0210
        /*005a*/ 	.short	0x000c


	//----- nvinfo : EIATTR_SW_WAR
	.align		4
.L_19:
        /*005c*/ 	.byte	0x04, 0x36
        /*005e*/ 	.short	(.L_21 - .L_20)
.L_20:
        /*0060*/ 	.word	0x00000008
.L_21:


//--------------------- .nv.callgraph             --------------------------
	.section	.nv.callgraph,"",@"SHT_CUDA_CALLGRAPH"
	.align	4
	.sectionentsize	8
	.align		4
        /*0000*/ 	.word	0x00000000
	.align		4
        /*0004*/ 	.word	0xffffffff
	.align		4
        /*0008*/ 	.word	0x00000000
	.align		4
        /*000c*/ 	.word	0xfffffffe
	.align		4
        /*0010*/ 	.word	0x00000000
	.align		4
        /*0014*/ 	.word	0xfffffffd
	.align		4
        /*0018*/ 	.word	0x00000000
	.align		4
        /*001c*/ 	.word	0xfffffffc


//--------------------- .text.triton_poi_fused_add_clamp_8 --------------------------
	.section	.text.triton_poi_fused_add_clamp_8,"ax",@progbits
	.align	128
        .global         triton_poi_fused_add_clamp_8
        .type           triton_poi_fused_add_clamp_8,@function
        .size           triton_poi_fused_add_clamp_8,(.L_x_1 - triton_poi_fused_add_clamp_8)
        .other          triton_poi_fused_add_clamp_8,@"STO_CUDA_ENTRY STV_DEFAULT"
triton_poi_fused_add_clamp_8:
.text.triton_poi_fused_add_clamp_8:
[----:B------:R-:W0:Y:S02]  /*0000*/  LDC R1, c[0x0][0x28] ;  /* 0x00000a00ff017b82 */ /* 0x000e240000000800 */
[----:B------:R-:W1:Y:S01]  /*0010*/  S2R R0, SR_TID.X ;  /* 0x0000000000007919 */ /* 0x000e620000002100 */
[----:B------:R-:W2:Y:S01]  /*0020*/  S2R R5, SR_CTAID.X ;  /* 0x0000000000057919 */ /* 0x000ea20000002500 */
[----:B-1----:R-:W-:-:S05]  /*0030*/  IMAD.SHL.U32 R0, R0, 0x2, RZ ;  /* 0x0000000200007824 */ /* 0x002fca00078e00ff */
[----:B------:R-:W-:-:S05]  /*0040*/  LOP3.LUT R0, R0, 0x3e, RZ, 0xc0, !PT ;  /* 0x0000003e00007812 */ /* 0x000fca00078ec0ff */
[----:B--2---:R-:W-:-:S04]  /*0050*/  IMAD R5, R5, 0x40, R0 ;  /* 0x0000004005057824 */ /* 0x004fc800078e0200 */
[C---:B------:R-:W-:Y:S01]  /*0060*/  VIADD R0, R5.reuse, 0x1 ;  /* 0x0000000105007836 */ /* 0x040fe20000000000 */
[----:B------:R-:W-:Y:S02]  /*0070*/  I2FP.F32.S32 R2, R5 ;  /* 0x0000000500027245 */ /* 0x000fe40000201400 */
[----:B------:R-:W-:Y:S02]  /*0080*/  ISETP.GE.AND P0, PT, R5, 0x40, PT ;  /* 0x000000400500780c */ /* 0x000fe40003f06270 */
[----:B------:R-:W-:Y:S01]  /*0090*/  I2FP.F32.S32 R0, R0 ;  /* 0x0000000000007245 */ /* 0x000fe20000201400 */
[----:B------:R-:W-:-:S04]  /*00a0*/  FMUL R2, R2, 0.23809523880481719971 ;  /* 0x3e73cf3d02027820 */ /* 0x000fc80000400000 */
[----:B------:R-:W-:Y:S01]  /*00b0*/  FMUL R0, R0, 0.23809523880481719971 ;  /* 0x3e73cf3d00007820 */ /* 0x000fe20000400000 */
[----:B------:R-:W-:Y:S02]  /*00c0*/  FMNMX R4, RZ, R2, !PT ;  /* 0x00000002ff047209 */ /* 0x000fe40007800000 */
[----:B------:R-:W1:Y:S02]  /*00d0*/  LDC.64 R2, c[0x0][0x210] ;  /* 0x00008400ff027b82 */ /* 0x000e640000000a00 */
[----:B------:R-:W-:Y:S02]  /*00e0*/  FMNMX R0, RZ, R0, !PT ;  /* 0x00000000ff007209 */ /* 0x000fe40007800000 */
[----:B------:R-:W2:Y:S08]  /*00f0*/  F2I.TRUNC.NTZ R4, R4 ;  /* 0x0000000400047305 */ /* 0x000eb0000020f100 */
[----:B------:R-:W3:Y:S01]  /*0100*/  F2I.TRUNC.NTZ R0, R0 ;  /* 0x0000000000007305 */ /* 0x000ee2000020f100 */
[----:B--2---:R-:W-:-:S05]  /*0110*/  VIMNMX R6, R4, 0xe, PT ;  /* 0x0000000e04067848 */ /* 0x004fca0003fe0100 */
[----:B------:R-:W-:Y:S02]  /*0120*/  VIADD R6, R6, 0x1 ;  /* 0x0000000106067836 */ /* 0x000fe40000000000 */
[----:B-1----:R-:W-:Y:S01]  /*0130*/  IMAD.WIDE R2, R5, 0x8, R2 ;  /* 0x0000000805027825 */ /* 0x002fe200078e0202 */
[----:B---3--:R-:W-:Y:S02]  /*0140*/  VIMNMX R7, R0, 0xe, PT ;  /* 0x0000000e00077848 */ /* 0x008fe40003fe0100 */
[----:B------:R-:W-:-:S03]  /*0150*/  SHF.R.S32.HI R5, RZ, 0x1f, R6 ;  /* 0x0000001fff057819 */ /* 0x000fc60000011406 */
[----:B------:R-:W-:-:S05]  /*0160*/  VIADD R8, R7, 0x1 ;  /* 0x0000000107087836 */ /* 0x000fca0000000000 */
[----:B------:R-:W-:Y:S01]  /*0170*/  SHF.R.S32.HI R7, RZ, 0x1f, R8 ;  /* 0x0000001fff077819 */ /* 0x000fe20000011408 */
[----:B------:R-:W-:Y:S06]  /*0180*/  @P0 EXIT ;  /* 0x000000000000094d */ /* 0x000fec0003800000 */
[----:B------:R-:W-:Y:S01]  /*0190*/  IMAD.MOV.U32 R4, RZ, RZ, R6 ;  /* 0x000000ffff047224 */ /* 0x000fe200078e0006 */
[----:B------:R-:W-:Y:S01]  /*01a0*/  ULDC.64 UR4, c[0x0][0x208] ;  /* 0x0000820000047ab9 */ /* 0x000fe20000000a00 */
[----:B------:R-:W-:-:S05]  /*01b0*/  IMAD.MOV.U32 R6, RZ, RZ, R8 ;  /* 0x000000ffff067224 */ /* 0x000fca00078e0008 */
[----:B------:R-:W-:Y:S01]  /*01c0*/  STG.E.128 desc[UR4][R2.64], R4 ;  /* 0x0000000402007986 */ /* 0x000fe2000c101d04 */
[----:B------:R-:W-:Y:S05]  /*01d0*/  EXIT ;  /* 0x000000000000794d */ /* 0x000fea0003800000 */
.L_x_0:
[----:B------:R-:W-:-:S00]  /*01e0*/  BRA `(.L_x_0) ;  /* 0xfffffffc00fc7947 */ /* 0x000fc0000383ffff */
[----:B------:R-:W-:-:S00]  /*01f0*/  NOP ;  /* 0x0000000000007918 */ /* 0x000fc00000000000 */
        /* <DEDUP_REMOVED lines=8> */
.L_x_1:


//--------------------- .nv.constant0.triton_poi_fused_add_clamp_8 --------------------------
	.section	.nv.constant0.triton_poi_fused_add_clamp_8,"a",@progbits
	.sectionflags	@""
	.align	4
.nv.constant0.triton_poi_fused_add_clamp_8:
	.zero		540
